	.headerflags	@"EF_CUDA_TEXMODE_UNIFIED EF_CUDA_64BIT_ADDRESS EF_CUDA_ACCELERATORS EF_CUDA_SM90 EF_CUDA_VIRTUAL_SM(EF_CUDA_SM90)"
	.elftype	@"ET_EXEC"


//--------------------- .nv.info                  --------------------------
	.section	.nv.info,"",@"SHT_CUDA_INFO"
	.align	4


	//----- nvinfo : EIATTR_REGCOUNT
	.align		4
        /*0000*/ 	.byte	0x04, 0x2f
        /*0002*/ 	.short	(.L_3 - .L_2)
	.align		4
.L_2:
        /*0004*/ 	.word	index@(triton_poi_fused__native_batch_norm_legit_no_training_relu_35)
        /*0008*/ 	.word	0x00000028


	//----- nvinfo : EIATTR_MIN_STACK_SIZE
	.align		4
.L_3:
        /*000c*/ 	.byte	0x04, 0x12
        /*000e*/ 	.short	(.L_5 - .L_4)
	.align		4
.L_4:
        /*0010*/ 	.word	index@(triton_poi_fused__native_batch_norm_legit_no_training_relu_35)
        /*0014*/ 	.word	0x00000000


	//----- nvinfo : EIATTR_FRAME_SIZE
	.align		4
.L_5:
        /*0018*/ 	.byte	0x04, 0x11
        /*001a*/ 	.short	(.L_7 - .L_6)
	.align		4
.L_6:
        /*001c*/ 	.word	index@(triton_poi_fused__native_batch_norm_legit_no_training_relu_35)
        /*0020*/ 	.word	0x00000000


	//----- nvinfo : EIATTR_MIN_STACK_SIZE
	.align		4
.L_7:
        /*0024*/ 	.byte	0x04, 0x12
        /*0026*/ 	.short	(.L_9 - .L_8)
	.align		4
.L_8:
        /*0028*/ 	.word	index@(triton_poi_fused__native_batch_norm_legit_no_training_relu_35)
        /*002c*/ 	.word	0x00000000
.L_9:


//--------------------- .nv.info.triton_poi_fused__native_batch_norm_legit_no_training_relu_35 --------------------------
	.section	.nv.info.triton_poi_fused__native_batch_norm_legit_no_training_relu_35,"",@"SHT_CUDA_INFO"
	.sectionflags	@""
	.align	4


	//----- nvinfo : EIATTR_CUDA_API_VERSION
	.align		4
        /*0000*/ 	.byte	0x04, 0x37
        /*0002*/ 	.short	(.L_11 - .L_10)
.L_10:
        /*0004*/ 	.word	0x0000007c


	//----- nvinfo : EIATTR_KPARAM_INFO
	.align		4
.L_11:
        /*0008*/ 	.byte	0x04, 0x17
        /*000a*/ 	.short	(.L_13 - .L_12)
.L_12:
        /*000c*/ 	.word	0x00000000
        /*0010*/ 	.short	0x0007
        /*0012*/ 	.short	0x0034
        /*0014*/ 	.byte	0x00, 0xf0, 0x11, 0x00


	//----- nvinfo : EIATTR_KPARAM_INFO
	.align		4
.L_13:
        /*0018*/ 	.byte	0x04, 0x17
        /*001a*/ 	.short	(.L_15 - .L_14)
.L_14:
        /*001c*/ 	.word	0x00000000
        /*0020*/ 	.short	0x0006
        /*0022*/ 	.short	0x0030
        /*0024*/ 	.byte	0x00, 0xf0, 0x11, 0x00


	//----- nvinfo : EIATTR_KPARAM_INFO
	.align		4
.L_15:
        /*0028*/ 	.byte	0x04, 0x17
        /*002a*/ 	.short	(.L_17 - .L_16)
.L_16:
        /*002c*/ 	.word	0x00000000
        /*0030*/ 	.short	0x0005
        /*0032*/ 	.short	0x0028
        /*0034*/ 	.byte	0x00, 0xf4, 0x21, 0x00


	//----- nvinfo : EIATTR_KPARAM_INFO
	.align		4
.L_17:
        /*0038*/ 	.byte	0x04, 0x17
        /*003a*/ 	.short	(.L_19 - .L_18)
.L_18:
        /*003c*/ 	.word	0x00000000
        /*0040*/ 	.short	0x0004
        /*0042*/ 	.short	0x0020
        /*0044*/ 	.byte	0x00, 0xf4, 0x21, 0x00


	//----- nvinfo : EIATTR_KPARAM_INFO
	.align		4
.L_19:
        /*0048*/ 	.byte	0x04, 0x17
        /*004a*/ 	.short	(.L_21 - .L_20)
.L_20:
        /*004c*/ 	.word	0x00000000
        /*0050*/ 	.short	0x0003
        /*0052*/ 	.short	0x0018
        /*0054*/ 	.byte	0x00, 0xf4, 0x21, 0x00


	//----- nvinfo : EIATTR_KPARAM_INFO
	.align		4
.L_21:
        /*0058*/ 	.byte	0x04, 0x17
        /*005a*/ 	.short	(.L_23 - .L_22)
.L_22:
        /*005c*/ 	.word	0x00000000
        /*0060*/ 	.short	0x0002
        /*0062*/ 	.short	0x0010
        /*0064*/ 	.byte	0x00, 0xf4, 0x21, 0x00


	//----- nvinfo : EIATTR_KPARAM_INFO
	.align		4
.L_23:
        /*0068*/ 	.byte	0x04, 0x17
        /*006a*/ 	.short	(.L_25 - .L_24)
.L_24:
        /*006c*/ 	.word	0x00000000
        /*0070*/ 	.short	0x0001
        /*0072*/ 	.short	0x0008
        /*0074*/ 	.byte	0x00, 0xf4, 0x21, 0x00


	//----- nvinfo : EIATTR_KPARAM_INFO
	.align		4
.L_25:
        /*0078*/ 	.byte	0x04, 0x17
        /*007a*/ 	.short	(.L_27 - .L_26)
.L_26:
        /*007c*/ 	.word	0x00000000
        /*0080*/ 	.short	0x0000
        /*0082*/ 	.short	0x0000
        /*0084*/ 	.byte	0x00, 0xf4, 0x21, 0x00


	//----- nvinfo : EIATTR_SPARSE_MMA_MASK
	.align		4
.L_27:
        /*0088*/ 	.byte	0x03, 0x50
        /*008a*/ 	.short	0x0000


	//----- nvinfo : EIATTR_MAXREG_COUNT
	.align		4
        /*008c*/ 	.byte	0x03, 0x1b
        /*008e*/ 	.short	0x00ff


	//----- nvinfo : EIATTR_EXIT_INSTR_OFFSETS
	.align		4
        /*0090*/ 	.byte	0x04, 0x1c
        /*0092*/ 	.short	(.L_29 - .L_28)


	//   ....[0]....
.L_28:
        /*0094*/ 	.word	0x00000f30


	//   ....[1]....
        /*0098*/ 	.word	0x00000fb0


	//----- nvinfo : EIATTR_REQNTID
	.align		4
.L_29:
        /*009c*/ 	.byte	0x04, 0x10
        /*009e*/ 	.short	(.L_31 - .L_30)
.L_30:
        /*00a0*/ 	.word	0x00000100
        /*00a4*/ 	.word	0x00000001
        /*00a8*/ 	.word	0x00000001


	//----- nvinfo : EIATTR_CBANK_PARAM_SIZE
	.align		4
.L_31:
        /*00ac*/ 	.byte	0x03, 0x19
        /*00ae*/ 	.short	0x0038


	//----- nvinfo : EIATTR_PARAM_CBANK
	.align		4
        /*00b0*/ 	.byte	0x04, 0x0a
        /*00b2*/ 	.short	(.L_33 - .L_32)
	.align		4
.L_32:
        /*00b4*/ 	.word	index@(.nv.constant0.triton_poi_fused__native_batch_norm_legit_no_training_relu_35)
        /*00b8*/ 	.short	0x0210
        /*00ba*/ 	.short	0x0038


	//----- nvinfo : EIATTR_SW_WAR
	.align		4
.L_33:
        /*00bc*/ 	.byte	0x04, 0x36
        /*00be*/ 	.short	(.L_35 - .L_34)
.L_34:
        /*00c0*/ 	.word	0x00000008
.L_35:


//--------------------- .nv.callgraph             --------------------------
	.section	.nv.callgraph,"",@"SHT_CUDA_CALLGRAPH"
	.align	4
	.sectionentsize	8
	.align		4
        /*0000*/ 	.word	0x00000000
	.align		4
        /*0004*/ 	.word	0xffffffff
	.align		4
        /*0008*/ 	.word	0x00000000
	.align		4
        /*000c*/ 	.word	0xfffffffe
	.align		4
        /*0010*/ 	.word	0x00000000
	.align		4
        /*0014*/ 	.word	0xfffffffd
	.align		4
        /*0018*/ 	.word	0x00000000
	.align		4
        /*001c*/ 	.word	0xfffffffc


//--------------------- .nv.constant4             --------------------------
	.section	.nv.constant4,"a",@progbits
	.align	8
	.align		8
.nv.constant4:
        /*0000*/ 	.dword	_$_str
	.align		8
        /*0008*/ 	.dword	_$_str_$_2


//--------------------- .text.triton_poi_fused__native_batch_norm_legit_no_training_relu_35 --------------------------
	.section	.text.triton_poi_fused__native_batch_norm_legit_no_training_relu_35,"ax",@progbits
	.sectionflags	@"SHF_BARRIERS=1"
	.align	128
        .global         triton_poi_fused__native_batch_norm_legit_no_training_relu_35
        .type           triton_poi_fused__native_batch_norm_legit_no_training_relu_35,@function
        .size           triton_poi_fused__native_batch_norm_legit_no_training_relu_35,(.L_x_1 - triton_poi_fused__native_batch_norm_legit_no_training_relu_35)
        .other          triton_poi_fused__native_batch_norm_legit_no_training_relu_35,@"STO_CUDA_ENTRY STV_DEFAULT"
triton_poi_fused__native_batch_norm_legit_no_training_relu_35:
.text.triton_poi_fused__native_batch_norm_legit_no_training_relu_35:
[----:B------:R-:W0:Y:S01]  /*0000*/  LDC R1, c[0x0][0x28] ;  /* 0x00000a00ff017b82 */ /* 0x000e220000000800 */
[----:B------:R-:W1:Y:S07]  /*0010*/  S2R R0, SR_TID.X ;  /* 0x0000000000007919 */ /* 0x000e6e0000002100 */
[----:B------:R-:W2:Y:S01]  /*0020*/  S2UR UR4, SR_CTAID.Y ;  /* 0x00000000000479c3 */ /* 0x000ea20000002600 */
[----:B------:R-:W-:Y:S01]  /*0030*/  CS2R R6, SRZ ;  /* 0x0000000000067805 */ /* 0x000fe2000001ff00 */
[----:B------:R-:W-:-:S06]  /*0040*/  ULDC.64 UR8, c[0x0][0x208] ;  /* 0x0000820000087ab9 */ /* 0x000fcc0000000a00 */
[----:B------:R-:W3:Y:S08]  /*0050*/  S2UR UR10, SR_CTAID.X ;  /* 0x00000000000a79c3 */ /* 0x000ef00000002500 */
[----:B------:R-:W4:Y:S01]  /*0060*/  LDC.64 R28, c[0x0][0x210] ;  /* 0x00008400ff1c7b82 */ /* 0x000f220000000a00 */
[----:B--2---:R-:W-:-:S07]  /*0070*/  USHF.R.S32.HI UR5, URZ, 0x15, UR4 ;  /* 0x000000153f057899 */ /* 0x004fce0008011404 */
[----:B------:R-:W2:Y:S01]  /*0080*/  LDC.64 R14, c[0x0][0x220] ;  /* 0x00008800ff0e7b82 */ /* 0x000ea20000000a00 */
[----:B------:R-:W-:Y:S02]  /*0090*/  USHF.L.U32 UR4, UR4, 0xa, URZ ;  /* 0x0000000a04047899 */ /* 0x000fe4000800063f */
[----:B------:R-:W-:Y:S01]  /*00a0*/  USGXT UR5, UR5, 0x1 ;  /* 0x000000010505789a */ /* 0x000fe20008000200 */
[----:B-1----:R-:W-:-:S04]  /*00b0*/  SHF.L.U32 R2, R0, 0x2, RZ ;  /* 0x0000000200027819 */ /* 0x002fc800000006ff */
[----:B------:R-:W1:Y:S01]  /*00c0*/  LDC.64 R22, c[0x0][0x218] ;  /* 0x00008600ff167b82 */ /* 0x000e620000000a00 */
[----:B------:R-:W-:Y:S01]  /*00d0*/  MOV R3, UR5 ;  /* 0x0000000500037c02 */ /* 0x000fe20008000f00 */
[----:B---3--:R-:W-:Y:S01]  /*00e0*/  USHF.L.U32 UR5, UR10, 0x2, URZ ;  /* 0x000000020a057899 */ /* 0x008fe2000800063f */
[----:B------:R-:W-:-:S03]  /*00f0*/  LOP3.LUT R2, R2, 0x3fc, RZ, 0xc0, !PT ;  /* 0x000003fc02027812 */ /* 0x000fc600078ec0ff */
[----:B------:R-:W-:Y:S01]  /*0100*/  UISETP.GE.AND UP0, UPT, UR5, 0x4, UPT ;  /* 0x000000040500788c */ /* 0x000fe2000bf06270 */
[----:B------:R-:W-:Y:S01]  /*0110*/  LOP3.LUT R2, R2, UR4, RZ, 0xfc, !PT ;  /* 0x0000000402027c12 */ /* 0x000fe2000f8efcff */
[----:B------:R-:W-:Y:S02]  /*0120*/  UIADD3 UR6, UR5, 0x1, URZ ;  /* 0x0000000105067890 */ /* 0x000fe4000fffe03f */
[----:B------:R-:W-:Y:S01]  /*0130*/  UIADD3 UR7, UR5, 0x2, URZ ;  /* 0x0000000205077890 */ /* 0x000fe2000fffe03f */
[----:B------:R-:W-:Y:S01]  /*0140*/  LEA.HI R3, R3, R2, RZ, 0x9 ;  /* 0x0000000203037211 */ /* 0x000fe200078f48ff */
[----:B------:R-:W-:Y:S01]  /*0150*/  UISETP.GE.AND UP1, UPT, UR6, 0x4, UPT ;  /* 0x000000040600788c */ /* 0x000fe2000bf26270 */
[----:B------:R-:W-:Y:S01]  /*0160*/  PLOP3.LUT P0, PT, PT, PT, UP0, 0x80, 0x0 ;  /* 0x000000000000781c */ /* 0x000fe20003f0f008 */
[----:B------:R-:W-:Y:S01]  /*0170*/  IMAD.U32 R33, RZ, RZ, UR6 ;  /* 0x00000006ff217e24 */ /* 0x000fe2000f8e00ff */
[----:B------:R-:W-:Y:S01]  /*0180*/  LOP3.LUT R5, R3, 0xfffffe00, RZ, 0xc0, !PT ;  /* 0xfffffe0003057812 */ /* 0x000fe200078ec0ff */
[----:B------:R-:W-:Y:S01]  /*0190*/  UIADD3 UR5, UR5, 0x3, URZ ;  /* 0x0000000305057890 */ /* 0x000fe2000fffe03f */
[----:B------:R-:W-:-:S02]  /*01a0*/  SHF.R.S32.HI R3, RZ, 0x9, R3 ;  /* 0x00000009ff037819 */ /* 0x000fc40000011403 */
[----:B------:R-:W-:Y:S02]  /*01b0*/  CS2R R10, SRZ ;  /* 0x00000000000a7805 */ /* 0x000fe4000001ff00 */
[----:B------:R-:W-:Y:S01]  /*01c0*/  IADD3 R2, R2, -R5, RZ ;  /* 0x8000000502027210 */ /* 0x000fe20007ffe0ff */
[----:B------:R-:W-:-:S03]  /*01d0*/  UISETP.GE.AND UP2, UPT, UR7, 0x4, UPT ;  /* 0x000000040700788c */ /* 0x000fc6000bf46270 */
[----:B------:R-:W-:Y:S02]  /*01e0*/  LEA R4, R3, R2, 0xb ;  /* 0x0000000203047211 */ /* 0x000fe400078e58ff */
[----:B------:R-:W-:Y:S02]  /*01f0*/  IADD3 R3, R3, UR10, RZ ;  /* 0x0000000a03037c10 */ /* 0x000fe4000fffe0ff */
[----:B------:R-:W-:Y:S02]  /*0200*/  LEA R33, R33, R4, 0x9 ;  /* 0x0000000421217211 */ /* 0x000fe400078e48ff */
[----:B------:R-:W-:Y:S01]  /*0210*/  CS2R R4, SRZ ;  /* 0x0000000000047805 */ /* 0x000fe2000001ff00 */
[----:B------:R-:W-:Y:S01]  /*0220*/  IMAD R3, R3, 0x800, R2 ;  /* 0x0000080003037824 */ /* 0x000fe200078e0202 */
[----:B------:R-:W-:Y:S01]  /*0230*/  IADD3 R31, R33, 0x200, RZ ;  /* 0x00000200211f7810 */ /* 0x000fe20007ffe0ff */
[----:B-1----:R-:W-:Y:S01]  /*0240*/  IMAD.WIDE R24, R2, 0x4, R22 ;  /* 0x0000000402187825 */ /* 0x002fe200078e0216 */
[----:B------:R-:W-:-:S03]  /*0250*/  IADD3 R9, R33, 0x400, RZ ;  /* 0x0000040021097810 */ /* 0x000fc60007ffe0ff */
[--C-:B----4-:R-:W-:Y:S02]  /*0260*/  IMAD.WIDE R16, R3, 0x4, R28.reuse ;  /* 0x0000000403107825 */ /* 0x110fe400078e021c */
[----:B------:R-:W3:Y:S02]  /*0270*/  LDG.E.EL.128 R24, desc[UR8][R24.64] ;  /* 0x0000000818187981 */ /* 0x000ee4000c2e1d00 */
[--C-:B------:R-:W-:Y:S02]  /*0280*/  IMAD.WIDE R32, R33, 0x4, R28.reuse ;  /* 0x0000000421207825 */ /* 0x100fe400078e021c */
[----:B------:R2:W3:Y:S02]  /*0290*/  @!P0 LDG.E.EL.128 R4, desc[UR8][R16.64] ;  /* 0x0000000810048981 */ /* 0x0004e4000c2e1d00 */
[----:B------:R-:W-:-:S04]  /*02a0*/  IMAD.WIDE R30, R31, 0x4, R28 ;  /* 0x000000041f1e7825 */ /* 0x000fc800078e021c */
[----:B--2---:R-:W-:Y:S01]  /*02b0*/  IMAD.WIDE R16, R2, 0x4, R14 ;  /* 0x0000000402107825 */ /* 0x004fe200078e020e */
[----:B------:R-:W-:-:S03]  /*02c0*/  PLOP3.LUT P0, PT, PT, PT, UP1, 0x80, 0x0 ;  /* 0x000000000000781c */ /* 0x000fc60003f0f018 */
[----:B------:R-:W-:Y:S02]  /*02d0*/  IMAD.WIDE R28, R9, 0x4, R28 ;  /* 0x00000004091c7825 */ /* 0x000fe400078e021c */
[----:B------:R-:W2:Y:S01]  /*02e0*/  LDG.E.EL.128 R16, desc[UR8][R16.64] ;  /* 0x0000000810107981 */ /* 0x000ea2000c2e1d00 */
[----:B------:R-:W-:Y:S01]  /*02f0*/  CS2R R8, SRZ ;  /* 0x0000000000087805 */ /* 0x000fe2000001ff00 */
[----:B------:R-:W-:Y:S01]  /*0300*/  UISETP.GE.AND UP1, UPT, UR5, 0x4, UPT ;  /* 0x000000040500788c */ /* 0x000fe2000bf26270 */
[----:B------:R-:W-:-:S05]  /*0310*/  PLOP3.LUT P1, PT, PT, PT, UP2, 0x80, 0x0 ;  /* 0x000000000000781c */ /* 0x000fca0003f2f028 */
[----:B------:R1:W4:Y:S01]  /*0320*/  @!P0 LDG.E.EL.128 R8, desc[UR8][R32.64] ;  /* 0x0000000820088981 */ /* 0x000322000c2e1d00 */
[----:B------:R-:W-:Y:S02]  /*0330*/  PLOP3.LUT P0, PT, PT, PT, UP1, 0x80, 0x0 ;  /* 0x000000000000781c */ /* 0x000fe40003f0f018 */
[----:B------:R-:W-:Y:S02]  /*0340*/  CS2R R12, SRZ ;  /* 0x00000000000c7805 */ /* 0x000fe4000001ff00 */
[----:B------:R-:W-:Y:S02]  /*0350*/  CS2R R14, SRZ ;  /* 0x00000000000e7805 */ /* 0x000fe4000001ff00 */
[----:B------:R-:W-:Y:S02]  /*0360*/  CS2R R20, SRZ ;  /* 0x0000000000147805 */ /* 0x000fe4000001ff00 */
[----:B------:R-:W-:Y:S02]  /*0370*/  CS2R R22, SRZ ;  /* 0x0000000000167805 */ /* 0x000fe4000001ff00 */
[----:B------:R5:W4:Y:S01]  /*0380*/  @!P1 LDG.E.EL.128 R12, desc[UR8][R30.64] ;  /* 0x000000081e0c9981 */ /* 0x000b22000c2e1d00 */
[----:B-1----:R-:W1:Y:S03]  /*0390*/  LDC.64 R32, c[0x0][0x228] ;  /* 0x00008a00ff207b82 */ /* 0x002e660000000a00 */
[----:B------:R-:W4:Y:S01]  /*03a0*/  @!P0 LDG.E.EL.128 R20, desc[UR8][R28.64] ;  /* 0x000000081c148981 */ /* 0x000f22000c2e1d00 */
[----:B-1----:R-:W-:-:S04]  /*03b0*/  IMAD.WIDE R36, R2, 0x4, R32 ;  /* 0x0000000402247825 */ /* 0x002fc800078e0220 */
[----:B--2---:R-:W-:Y:S01]  /*03c0*/  FADD R3, R17, 9.9999997473787516356e-06 ;  /* 0x3727c5ac11037421 */ /* 0x004fe20000000000 */
[----:B------:R-:W-:-:S05]  /*03d0*/  FADD R17, R18, 9.9999997473787516356e-06 ;  /* 0x3727c5ac12117421 */ /* 0x000fca0000000000 */
[----:B------:R-:W1:Y:S01]  /*03e0*/  MUFU.SQRT R3, R3 ;  /* 0x0000000300037308 */ /* 0x000e620000002000 */
[----:B-----5:R-:W-:Y:S01]  /*03f0*/  FADD R30, R16, 9.9999997473787516356e-06 ;  /* 0x3727c5ac101e7421 */ /* 0x020fe20000000000 */
[----:B------:R-:W-:Y:S01]  /*0400*/  FADD R19, R19, 9.9999997473787516356e-06 ;  /* 0x3727c5ac13137421 */ /* 0x000fe20000000000 */
[----:B---3--:R-:W-:-:S05]  /*0410*/  FADD R16, -R24, R4 ;  /* 0x0000000418107221 */ /* 0x008fca0000000100 */
[----:B------:R-:W2:Y:S08]  /*0420*/  MUFU.SQRT R17, R17 ;  /* 0x0000001100117308 */ /* 0x000eb00000002000 */
[----:B------:R3:W5:Y:S01]  /*0430*/  MUFU.SQRT R4, R30 ;  /* 0x0000001e00047308 */ /* 0x0007620000002000 */
[C---:B-1----:R-:W-:Y:S02]  /*0440*/  FSETP.GT.AND P6, PT, R3.reuse, 8.50705917302346158658e+37, PT ;  /* 0x7e8000000300780b */ /* 0x042fe40003fc4000 */
[----:B------:R-:W-:-:S05]  /*0450*/  FSETP.GEU.AND P5, PT, R3, 1.175494350822287508e-38, PT ;  /* 0x008000000300780b */ /* 0x000fca0003fae000 */
[----:B------:R1:W5:Y:S01]  /*0460*/  MUFU.SQRT R18, R19 ;  /* 0x0000001300127308 */ /* 0x0003620000002000 */
[C---:B--2---:R-:W-:Y:S01]  /*0470*/  FSETP.GT.AND P4, PT, R17.reuse, 8.50705917302346158658e+37, PT ;  /* 0x7e8000001100780b */ /* 0x044fe20003f84000 */
[C---:B----4-:R-:W-:Y:S01]  /*0480*/  FADD R8, -R24.reuse, R8 ;  /* 0x0000000818087221 */ /* 0x050fe20000000100 */
[----:B------:R-:W-:Y:S01]  /*0490*/  FSETP.GEU.AND P1, PT, R17, 1.175494350822287508e-38, PT ;  /* 0x008000001100780b */ /* 0x000fe20003f2e000 */
[C---:B------:R-:W-:Y:S01]  /*04a0*/  FADD R12, -R24.reuse, R12 ;  /* 0x0000000c180c7221 */ /* 0x040fe20000000100 */
[----:B------:R-:W-:Y:S01]  /*04b0*/  FADD R20, -R24, R20 ;  /* 0x0000001418147221 */ /* 0x000fe20000000100 */
[----:B---3--:R-:W2:Y:S01]  /*04c0*/  LDC.64 R30, c[0x0][0x230] ;  /* 0x00008c00ff1e7b82 */ /* 0x008ea20000000a00 */
[----:B-1----:R-:W-:Y:S01]  /*04d0*/  HFMA2.MMA R19, -RZ, RZ, 1.625, 0 ;  /* 0x3e800000ff137435 */ /* 0x002fe200000001ff */
[C---:B-----5:R-:W-:Y:S01]  /*04e0*/  FSETP.GT.AND P3, PT, R4.reuse, 8.50705917302346158658e+37, PT ;  /* 0x7e8000000400780b */ /* 0x060fe20003f64000 */
[----:B------:R-:W-:Y:S01]  /*04f0*/  @P6 FMUL R3, R3, 0.25 ;  /* 0x3e80000003036820 */ /* 0x000fe20000400000 */
[----:B------:R-:W-:-:S02]  /*0500*/  FSETP.GEU.AND P0, PT, R4, 1.175494350822287508e-38, PT ;  /* 0x008000000400780b */ /* 0x000fc40003f0e000 */
[----:B0-----:R-:W-:Y:S01]  /*0510*/  FSETP.GT.AND P2, PT, R18, 8.50705917302346158658e+37, PT ;  /* 0x7e8000001200780b */ /* 0x001fe20003f44000 */
[----:B------:R-:W-:-:S04]  /*0520*/  @!P5 FMUL R3, R3, 16777216 ;  /* 0x4b8000000303d820 */ /* 0x000fc80000400000 */
[----:B------:R-:W-:Y:S02]  /*0530*/  FSEL R24, R19, 1, P6 ;  /* 0x3f80000013187808 */ /* 0x000fe40003000000 */
[----:B------:R-:W-:Y:S01]  /*0540*/  FSETP.GEU.AND P6, PT, R18, 1.175494350822287508e-38, PT ;  /* 0x008000001200780b */ /* 0x000fe20003fce000 */
[----:B------:R-:W-:Y:S01]  /*0550*/  @P4 FMUL R17, R17, 0.25 ;  /* 0x3e80000011114820 */ /* 0x000fe20000400000 */
[----:B------:R-:W0:Y:S01]  /*0560*/  MUFU.RCP R3, R3 ;  /* 0x0000000300037308 */ /* 0x000e220000001000 */
[----:B------:R-:W-:Y:S02]  /*0570*/  @P3 FMUL R4, R4, 0.25 ;  /* 0x3e80000004043820 */ /* 0x000fe40000400000 */
[----:B------:R-:W-:Y:S01]  /*0580*/  @!P1 FMUL R17, R17, 16777216 ;  /* 0x4b80000011119820 */ /* 0x000fe20000400000 */
[----:B------:R-:W-:Y:S01]  /*0590*/  @P2 FMUL R18, R18, 0.25 ;  /* 0x3e80000012122820 */ /* 0x000fe20000400000 */
[----:B------:R-:W-:Y:S01]  /*05a0*/  @!P0 FMUL R4, R4, 16777216 ;  /* 0x4b80000004048820 */ /* 0x000fe20000400000 */
[----:B------:R-:W-:-:S03]  /*05b0*/  @!P5 FMUL R24, R24, 16777216 ;  /* 0x4b8000001818d820 */ /* 0x000fc60000400000 */
[----:B------:R-:W1:Y:S02]  /*05c0*/  MUFU.RCP R17, R17 ;  /* 0x0000001100117308 */ /* 0x000e640000001000 */
[----:B------:R-:W-:Y:S01]  /*05d0*/  @!P6 FMUL R18, R18, 16777216 ;  /* 0x4b8000001212e820 */ /* 0x000fe20000400000 */
[----:B------:R-:W-:Y:S01]  /*05e0*/  FADD R7, -R27, R7 ;  /* 0x000000071b077221 */ /* 0x000fe20000000100 */
[----:B0-----:R-:W-:-:S04]  /*05f0*/  FMUL R34, R3, R24 ;  /* 0x0000001803227220 */ /* 0x001fc80000400000 */
[----:B------:R-:W0:Y:S01]  /*0600*/  MUFU.RCP R4, R4 ;  /* 0x0000000400047308 */ /* 0x000e220000001000 */
[----:B------:R-:W-:Y:S01]  /*0610*/  FSEL R24, R19, 1, P4 ;  /* 0x3f80000013187808 */ /* 0x000fe20002000000 */
[C---:B------:R-:W-:Y:S01]  /*0620*/  FADD R11, -R27.reuse, R11 ;  /* 0x0000000b1b0b7221 */ /* 0x040fe20000000100 */
[----:B------:R-:W-:-:S05]  /*0630*/  FADD R15, -R27, R15 ;  /* 0x0000000f1b0f7221 */ /* 0x000fca0000000100 */
[----:B------:R-:W3:Y:S01]  /*0640*/  MUFU.RCP R18, R18 ;  /* 0x0000001200127308 */ /* 0x000ee20000001000 */
[----:B------:R-:W-:Y:S01]  /*0650*/  FADD R27, -R27, R23 ;  /* 0x000000171b1b7221 */ /* 0x000fe20000000100 */
[C---:B------:R-:W-:Y:S01]  /*0660*/  FSEL R3, R19.reuse, 1, P3 ;  /* 0x3f80000013037808 */ /* 0x040fe20001800000 */
[----:B------:R-:W-:Y:S01]  /*0670*/  @!P1 FMUL R24, R24, 16777216 ;  /* 0x4b80000018189820 */ /* 0x000fe20000400000 */
[----:B------:R-:W-:Y:S01]  /*0680*/  FSEL R23, R19, 1, P2 ;  /* 0x3f80000013177808 */ /* 0x000fe20001000000 */
[----:B------:R-:W-:Y:S02]  /*0690*/  FADD R22, -R26, R22 ;  /* 0x000000161a167221 */ /* 0x000fe40000000100 */
[----:B------:R-:W-:Y:S01]  /*06a0*/  @!P0 FMUL R3, R3, 16777216 ;  /* 0x4b80000003038820 */ /* 0x000fe20000400000 */
[----:B-1----:R-:W-:Y:S01]  /*06b0*/  FMUL R17, R17, R24 ;  /* 0x0000001811117220 */ /* 0x002fe20000400000 */
[----:B------:R-:W-:Y:S02]  /*06c0*/  @!P6 FMUL R23, R23, 16777216 ;  /* 0x4b8000001717e820 */ /* 0x000fe40000400000 */
[----:B0-----:R-:W-:Y:S01]  /*06d0*/  FMUL R19, R4, R3 ;  /* 0x0000000304137220 */ /* 0x001fe20000400000 */
[----:B------:R-:W-:Y:S01]  /*06e0*/  FMUL R3, R17, R22 ;  /* 0x0000001611037220 */ /* 0x000fe20000400000 */
[C---:B------:R-:W-:Y:S01]  /*06f0*/  FADD R9, -R25.reuse, R9 ;  /* 0x0000000919097221 */ /* 0x040fe20000000100 */
[C---:B------:R-:W-:Y:S01]  /*0700*/  FADD R13, -R25.reuse, R13 ;  /* 0x0000000d190d7221 */ /* 0x040fe20000000100 */
[----:B---3--:R-:W-:Y:S01]  /*0710*/  FMUL R4, R18, R23 ;  /* 0x0000001712047220 */ /* 0x008fe20000400000 */
[----:B------:R-:W-:Y:S01]  /*0720*/  FADD R21, -R25, R21 ;  /* 0x0000001519157221 */ /* 0x000fe20000000100 */
[----:B--2---:R-:W-:-:S04]  /*0730*/  IMAD.WIDE R22, R2, 0x4, R30 ;  /* 0x0000000402167825 */ /* 0x004fc800078e021e */
[C---:B------:R-:W-:Y:S01]  /*0740*/  FADD R6, -R26.reuse, R6 ;  /* 0x000000061a067221 */ /* 0x040fe20000000100 */
[C---:B------:R-:W-:Y:S01]  /*0750*/  FADD R10, -R26.reuse, R10 ;  /* 0x0000000a1a0a7221 */ /* 0x040fe20000000100 */
[----:B------:R-:W-:Y:S01]  /*0760*/  FADD R14, -R26, R14 ;  /* 0x0000000e1a0e7221 */ /* 0x000fe20000000100 */
[----:B------:R-:W-:Y:S01]  /*0770*/  FADD R5, -R25, R5 ;  /* 0x0000000519057221 */ /* 0x000fe20000000100 */
[C---:B------:R-:W-:Y:S01]  /*0780*/  FMUL R26, R34.reuse, R13 ;  /* 0x0000000d221a7220 */ /* 0x040fe20000400000 */
[C---:B------:R-:W-:Y:S01]  /*0790*/  FMUL R28, R34.reuse, R9 ;  /* 0x00000009221c7220 */ /* 0x040fe20000400000 */
[----:B------:R-:W-:Y:S01]  /*07a0*/  FMUL R24, R34, R21 ;  /* 0x0000001522187220 */ /* 0x000fe20000400000 */
[C---:B------:R-:W-:Y:S01]  /*07b0*/  FMUL R9, R17.reuse, R14 ;  /* 0x0000000e11097220 */ /* 0x040fe20000400000 */
[C---:B------:R-:W-:Y:S01]  /*07c0*/  FMUL R13, R17.reuse, R10 ;  /* 0x0000000a110d7220 */ /* 0x040fe20000400000 */
[----:B------:R-:W-:Y:S01]  /*07d0*/  FMUL R25, R17, R6 ;  /* 0x0000000611197220 */ /* 0x000fe20000400000 */
[C---:B------:R-:W-:Y:S01]  /*07e0*/  FMUL R29, R19.reuse, R20 ;  /* 0x00000014131d7220 */ /* 0x040fe20000400000 */
[C---:B------:R-:W-:Y:S01]  /*07f0*/  FMUL R31, R19.reuse, R12 ;  /* 0x0000000c131f7220 */ /* 0x040fe20000400000 */
[C---:B------:R-:W-:Y:S01]  /*0800*/  FMUL R33, R19.reuse, R8 ;  /* 0x0000000813217220 */ /* 0x040fe20000400000 */
[----:B------:R-:W-:Y:S01]  /*0810*/  FMUL R35, R19, R16 ;  /* 0x0000001013237220 */ /* 0x000fe20000400000 */
[----:B------:R-:W2:Y:S04]  /*0820*/  LDG.E.EL.128 R20, desc[UR8][R22.64] ;  /* 0x0000000816147981 */ /* 0x000ea8000c2e1d00 */
[----:B------:R-:W2:Y:S01]  /*0830*/  LDG.E.EL.128 R16, desc[UR8][R36.64] ;  /* 0x0000000824107981 */ /* 0x000ea2000c2e1d00 */
[----:B------:R-:W0:Y:S01]  /*0840*/  S2UR UR6, SR_CgaCtaId ;  /* 0x00000000000679c3 */ /* 0x000e220000008800 */
[----:B------:R-:W-:-:S02]  /*0850*/  IMAD.SHL.U32 R6, R0, 0x10, RZ ;  /* 0x0000001000067824 */ /* 0x000fc400078e00ff */
[----:B------:R-:W-:Y:S01]  /*0860*/  FMUL R5, R34, R5 ;  /* 0x0000000522057220 */ /* 0x000fe20000400000 */
[----:B------:R-:W-:Y:S01]  /*0870*/  UMOV UR5, 0x400 ;  /* 0x0000040000057882 */ /* 0x000fe20000000000 */
[----:B------:R-:W1:Y:S01]  /*0880*/  S2R R2, SR_TID.X ;  /* 0x0000000000027919 */ /* 0x000e620000002100 */
[----:B------:R-:W-:Y:S01]  /*0890*/  LOP3.LUT R6, R6, 0xff0, RZ, 0xc0, !PT ;  /* 0x00000ff006067812 */ /* 0x000fe200078ec0ff */
[C---:B------:R-:W-:Y:S01]  /*08a0*/  FMUL R12, R4.reuse, R11 ;  /* 0x0000000b040c7220 */ /* 0x040fe20000400000 */
[C---:B------:R-:W-:Y:S01]  /*08b0*/  FMUL R10, R4.reuse, R15 ;  /* 0x0000000f040a7220 */ /* 0x040fe20000400000 */
[C---:B------:R-:W-:Y:S01]  /*08c0*/  FMUL R8, R4.reuse, R27 ;  /* 0x0000001b04087220 */ /* 0x040fe20000400000 */
[----:B------:R-:W-:Y:S01]  /*08d0*/  FMUL R4, R4, R7 ;  /* 0x0000000704047220 */ /* 0x000fe20000400000 */
[----:B0-----:R-:W-:Y:S01]  /*08e0*/  UPRMT UR5, UR6, 0x654, UR5 ;  /* 0x0000065406057896 */ /* 0x001fe20008000005 */
[----:B-1----:R-:W-:Y:S01]  /*08f0*/  SHF.L.U32 R2, R2, 0x2, RZ ;  /* 0x0000000202027819 */ /* 0x002fe200000006ff */
[C-C-:B--2---:R-:W-:Y:S01]  /*0900*/  FFMA R35, R16.reuse, R35, R20.reuse ;  /* 0x0000002310237223 */ /* 0x144fe20000000014 */
[C-C-:B------:R-:W-:Y:S01]  /*0910*/  FFMA R5, R17.reuse, R5, R21.reuse ;  /* 0x0000000511057223 */ /* 0x140fe20000000015 */
[----:B------:R-:W-:Y:S01]  /*0920*/  FFMA R33, R16, R33, R20 ;  /* 0x0000002110217223 */ /* 0x000fe20000000014 */
[--C-:B------:R-:W-:Y:S01]  /*0930*/  FFMA R28, R17, R28, R21.reuse ;  /* 0x0000001c111c7223 */ /* 0x100fe20000000015 */
[C-C-:B------:R-:W-:Y:S01]  /*0940*/  FFMA R25, R18.reuse, R25, R22.reuse ;  /* 0x0000001912197223 */ /* 0x140fe20000000016 */
[----:B------:R-:W-:Y:S01]  /*0950*/  FSETP.GEU.AND P0, PT, R35, RZ, PT ;  /* 0x000000ff2300720b */ /* 0x000fe20003f0e000 */
[C-C-:B------:R-:W-:Y:S01]  /*0960*/  FFMA R13, R18.reuse, R13, R22.reuse ;  /* 0x0000000d120d7223 */ /* 0x140fe20000000016 */
[C-C-:B------:R-:W-:Y:S01]  /*0970*/  FFMA R26, R17.reuse, R26, R21.reuse ;  /* 0x0000001a111a7223 */ /* 0x140fe20000000015 */
[----:B------:R-:W-:Y:S01]  /*0980*/  FFMA R24, R17, R24, R21 ;  /* 0x0000001811187223 */ /* 0x000fe20000000015 */
[----:B------:R-:W-:Y:S01]  /*0990*/  IADD3 R17, R6, UR5, RZ ;  /* 0x0000000506117c10 */ /* 0x000fe2000fffe0ff */
[----:B------:R-:W-:Y:S01]  /*09a0*/  FFMA R9, R18, R9, R22 ;  /* 0x0000000912097223 */ /* 0x000fe20000000016 */
[----:B------:R-:W-:Y:S01]  /*09b0*/  FSETP.GEU.AND P4, PT, R5, RZ, PT ;  /* 0x000000ff0500720b */ /* 0x000fe20003f8e000 */
[--C-:B------:R-:W-:Y:S01]  /*09c0*/  FFMA R12, R19, R12, R23.reuse ;  /* 0x0000000c130c7223 */ /* 0x100fe20000000017 */
[----:B------:R-:W-:Y:S01]  /*09d0*/  FSEL R35, R35, RZ, P0 ;  /* 0x000000ff23237208 */ /* 0x000fe20000000000 */
[----:B------:R-:W-:Y:S01]  /*09e0*/  FFMA R31, R16, R31, R20 ;  /* 0x0000001f101f7223 */ /* 0x000fe20000000014 */
[----:B------:R-:W-:Y:S01]  /*09f0*/  FSETP.GEU.AND P2, PT, R33, RZ, PT ;  /* 0x000000ff2100720b */ /* 0x000fe20003f4e000 */
[----:B------:R-:W-:Y:S01]  /*0a00*/  FFMA R10, R19, R10, R23 ;  /* 0x0000000a130a7223 */ /* 0x000fe20000000017 */
[----:B------:R-:W-:-:S02]  /*0a10*/  FSETP.GEU.AND P1, PT, R28, RZ, PT ;  /* 0x000000ff1c00720b */ /* 0x000fc40003f2e000 */
[----:B------:R-:W-:Y:S02]  /*0a20*/  FSETP.GEU.AND P3, PT, R25, RZ, PT ;  /* 0x000000ff1900720b */ /* 0x000fe40003f6e000 */
[----:B------:R-:W-:Y:S01]  /*0a30*/  FSETP.GEU.AND P0, PT, R13, RZ, PT ;  /* 0x000000ff0d00720b */ /* 0x000fe20003f0e000 */
[----:B------:R-:W-:Y:S01]  /*0a40*/  IMAD R6, R6, 0x4, R17 ;  /* 0x0000000406067824 */ /* 0x000fe200078e0211 */
[----:B------:R-:W-:Y:S01]  /*0a50*/  FSEL R5, R5, RZ, P4 ;  /* 0x000000ff05057208 */ /* 0x000fe20002000000 */
[----:B------:R-:W-:Y:S01]  /*0a60*/  FFMA R3, R18, R3, R22 ;  /* 0x0000000312037223 */ /* 0x000fe20000000016 */
[----:B------:R-:W-:Y:S02]  /*0a70*/  FSEL R33, R33, RZ, P2 ;  /* 0x000000ff21217208 */ /* 0x000fe40001000000 */
[----:B------:R-:W-:Y:S01]  /*0a80*/  FSEL R7, R28, RZ, P1 ;  /* 0x000000ff1c077208 */ /* 0x000fe20000800000 */
[----:B------:R-:W-:Y:S01]  /*0a90*/  FFMA R29, R16, R29, R20 ;  /* 0x0000001d101d7223 */ /* 0x000fe20000000014 */
[----:B------:R-:W-:Y:S01]  /*0aa0*/  FSEL R25, R25, RZ, P3 ;  /* 0x000000ff19197208 */ /* 0x000fe20001800000 */
[--C-:B------:R-:W-:Y:S01]  /*0ab0*/  FFMA R4, R19, R4, R23.reuse ;  /* 0x0000000413047223 */ /* 0x100fe20000000017 */
[----:B------:R-:W-:Y:S01]  /*0ac0*/  FSEL R13, R13, RZ, P0 ;  /* 0x000000ff0d0d7208 */ /* 0x000fe20000000000 */
[----:B------:R-:W-:Y:S01]  /*0ad0*/  FFMA R8, R19, R8, R23 ;  /* 0x0000000813087223 */ /* 0x000fe20000000017 */
[----:B------:R-:W-:-:S02]  /*0ae0*/  FSETP.GEU.AND P4, PT, R12, RZ, PT ;  /* 0x000000ff0c00720b */ /* 0x000fc40003f8e000 */
[----:B------:R-:W-:Y:S02]  /*0af0*/  FSETP.GEU.AND P2, PT, R26, RZ, PT ;  /* 0x000000ff1a00720b */ /* 0x000fe40003f4e000 */
[----:B------:R-:W-:Y:S02]  /*0b00*/  FSETP.GEU.AND P1, PT, R9, RZ, PT ;  /* 0x000000ff0900720b */ /* 0x000fe40003f2e000 */
[----:B------:R-:W-:Y:S02]  /*0b10*/  FSETP.GEU.AND P3, PT, R31, RZ, PT ;  /* 0x000000ff1f00720b */ /* 0x000fe40003f6e000 */
[----:B------:R-:W-:Y:S01]  /*0b20*/  FSETP.GEU.AND P0, PT, R10, RZ, PT ;  /* 0x000000ff0a00720b */ /* 0x000fe20003f0e000 */
[----:B------:R0:W-:Y:S01]  /*0b30*/  STS [R6+0x14], R5 ;  /* 0x0000140506007388 */ /* 0x0001e20000000800 */
[----:B------:R-:W-:Y:S02]  /*0b40*/  FSEL R11, R12, RZ, P4 ;  /* 0x000000ff0c0b7208 */ /* 0x000fe40002000000 */
[----:B------:R-:W-:Y:S01]  /*0b50*/  FSEL R9, R9, RZ, P1 ;  /* 0x000000ff09097208 */ /* 0x000fe20000800000 */
[----:B------:R1:W-:Y:S01]  /*0b60*/  STS [R6+0x18], R7 ;  /* 0x0000180706007388 */ /* 0x0003e20000000800 */
[----:B------:R-:W-:-:S02]  /*0b70*/  FSEL R31, R31, RZ, P3 ;  /* 0x000000ff1f1f7208 */ /* 0x000fc40001800000 */
[----:B------:R-:W-:Y:S02]  /*0b80*/  FSETP.GEU.AND P1, PT, R3, RZ, PT ;  /* 0x000000ff0300720b */ /* 0x000fe40003f2e000 */
[----:B0-----:R-:W-:Y:S02]  /*0b90*/  FSEL R5, R26, RZ, P2 ;  /* 0x000000ff1a057208 */ /* 0x001fe40001000000 */
[----:B------:R-:W-:Y:S02]  /*0ba0*/  FSETP.GEU.AND P3, PT, R29, RZ, PT ;  /* 0x000000ff1d00720b */ /* 0x000fe40003f6e000 */
[----:B-1----:R-:W-:Y:S02]  /*0bb0*/  FSEL R7, R10, RZ, P0 ;  /* 0x000000ff0a077208 */ /* 0x002fe40000000000 */
[----:B------:R-:W-:Y:S02]  /*0bc0*/  FSETP.GEU.AND P2, PT, R24, RZ, PT ;  /* 0x000000ff1800720b */ /* 0x000fe40003f4e000 */
[----:B------:R-:W-:-:S02]  /*0bd0*/  FSETP.GEU.AND P0, PT, R8, RZ, PT ;  /* 0x000000ff0800720b */ /* 0x000fc40003f0e000 */
[C---:B------:R-:W-:Y:S01]  /*0be0*/  FSETP.GEU.AND P4, PT, R4.reuse, RZ, PT ;  /* 0x000000ff0400720b */ /* 0x040fe20003f8e000 */
[----:B------:R0:W-:Y:S01]  /*0bf0*/  STS [R6+0x40], R11 ;  /* 0x0000400b06007388 */ /* 0x0001e20000000800 */
[----:B------:R-:W-:Y:S02]  /*0c00*/  FSEL R17, R3, RZ, P1 ;  /* 0x000000ff03117208 */ /* 0x000fe40000800000 */
[----:B------:R-:W-:Y:S01]  /*0c10*/  FSEL R29, R29, RZ, P3 ;  /* 0x000000ff1d1d7208 */ /* 0x000fe20001800000 */
[----:B------:R1:W-:Y:S01]  /*0c20*/  STS [R6+0x1c], R5 ;  /* 0x00001c0506007388 */ /* 0x0003e20000000800 */
[----:B------:R-:W-:Y:S02]  /*0c30*/  FSEL R3, R4, RZ, P4 ;  /* 0x000000ff04037208 */ /* 0x000fe40002000000 */
[----:B0-----:R-:W-:Y:S02]  /*0c40*/  FSEL R11, R24, RZ, P2 ;  /* 0x000000ff180b7208 */ /* 0x001fe40001000000 */
[----:B-1----:R-:W-:Y:S01]  /*0c50*/  FSEL R5, R8, RZ, P0 ;  /* 0x000000ff08057208 */ /* 0x002fe20000000000 */
[----:B------:R-:W-:Y:S04]  /*0c60*/  STS [R6], R35 ;  /* 0x0000002306007388 */ /* 0x000fe80000000800 */
[----:B------:R-:W-:Y:S04]  /*0c70*/  STS [R6+0x28], R25 ;  /* 0x0000281906007388 */ /* 0x000fe80000000800 */
[----:B------:R-:W-:Y:S04]  /*0c80*/  STS [R6+0x4], R33 ;  /* 0x0000042106007388 */ /* 0x000fe80000000800 */
[----:B------:R-:W-:Y:S04]  /*0c90*/  STS [R6+0x2c], R13 ;  /* 0x00002c0d06007388 */ /* 0x000fe80000000800 */
[----:B------:R-:W-:Y:S04]  /*0ca0*/  STS [R6+0x8], R31 ;  /* 0x0000081f06007388 */ /* 0x000fe80000000800 */
[----:B------:R-:W-:Y:S04]  /*0cb0*/  STS [R6+0x30], R9 ;  /* 0x0000300906007388 */ /* 0x000fe80000000800 */
[----:B------:R-:W-:Y:S04]  /*0cc0*/  STS [R6+0x44], R7 ;  /* 0x0000440706007388 */ /* 0x000fe80000000800 */
[----:B------:R-:W-:Y:S04]  /*0cd0*/  STS [R6+0xc], R29 ;  /* 0x00000c1d06007388 */ /* 0x000fe80000000800 */
[----:B------:R-:W-:Y:S04]  /*0ce0*/  STS [R6+0x20], R11 ;  /* 0x0000200b06007388 */ /* 0x000fe80000000800 */
[----:B------:R0:W-:Y:S04]  /*0cf0*/  STS [R6+0x34], R17 ;  /* 0x0000341106007388 */ /* 0x0001e80000000800 */
[----:B------:R1:W-:Y:S04]  /*0d00*/  STS [R6+0x3c], R3 ;  /* 0x00003c0306007388 */ /* 0x0003e80000000800 */
[----:B------:R-:W-:Y:S01]  /*0d10*/  STS [R6+0x48], R5 ;  /* 0x0000480506007388 */ /* 0x000fe20000000800 */
[----:B------:R-:W-:Y:S01]  /*0d20*/  LOP3.LUT R21, R2, 0x3fc, RZ, 0xc0, !PT ;  /* 0x000003fc02157812 */ /* 0x000fe200078ec0ff */
[----:B0-----:R-:W0:Y:S03]  /*0d30*/  LDC.64 R16, c[0x0][0x238] ;  /* 0x00008e00ff107b82 */ /* 0x001e260000000a00 */
[----:B------:R-:W-:-:S04]  /*0d40*/  IADD3 R2, R21, UR5, RZ ;  /* 0x0000000515027c10 */ /* 0x000fc8000fffe0ff */
[----:B------:R-:W-:Y:S01]  /*0d50*/  LEA R2, R21, R2, 0x2 ;  /* 0x0000000215027211 */ /* 0x000fe200078e10ff */
[----:B------:R-:W-:Y:S01]  /*0d60*/  BAR.SYNC.DEFER_BLOCKING 0x0 ;  /* 0x0000000000007b1d */ /* 0x000fe20000010000 */
[----:B-1----:R-:W-:-:S04]  /*0d70*/  MOV R3, UR4 ;  /* 0x0000000400037c02 */ /* 0x002fc80008000f00 */
[----:B------:R-:W-:Y:S01]  /*0d80*/  LOP3.LUT R0, R3, 0xff, R0, 0xf8, !PT ;  /* 0x000000ff03007812 */ /* 0x000fe200078ef800 */
[----:B------:R-:W-:Y:S04]  /*0d90*/  LDS R12, [R2] ;  /* 0x00000000020c7984 */ /* 0x000fe80000000800 */
[----:B------:R-:W-:Y:S04]  /*0da0*/  LDS R13, [R2+0x4] ;  /* 0x00000400020d7984 */ /* 0x000fe80000000800 */
[----:B------:R-:W-:Y:S04]  /*0db0*/  LDS R14, [R2+0x8] ;  /* 0x00000800020e7984 */ /* 0x000fe80000000800 */
[----:B------:R-:W1:Y:S04]  /*0dc0*/  LDS R15, [R2+0xc] ;  /* 0x00000c00020f7984 */ /* 0x000e680000000800 */
[----:B------:R-:W-:Y:S04]  /*0dd0*/  LDS R8, [R2+0x1400] ;  /* 0x0014000002087984 */ /* 0x000fe80000000800 */
[----:B------:R-:W-:Y:S04]  /*0de0*/  LDS R9, [R2+0x1404] ;  /* 0x0014040002097984 */ /* 0x000fe80000000800 */
[----:B------:R-:W-:Y:S04]  /*0df0*/  LDS R10, [R2+0x1408] ;  /* 0x00140800020a7984 */ /* 0x000fe80000000800 */
[----:B------:R-:W2:Y:S04]  /*0e00*/  LDS R11, [R2+0x140c] ;  /* 0x00140c00020b7984 */ /* 0x000ea80000000800 */
[----:B------:R-:W-:Y:S04]  /*0e10*/  LDS R4, [R2+0x2800] ;  /* 0x0028000002047984 */ /* 0x000fe80000000800 */
[----:B------:R-:W-:Y:S04]  /*0e20*/  LDS R5, [R2+0x2804] ;  /* 0x0028040002057984 */ /* 0x000fe80000000800 */
[----:B------:R-:W-:Y:S04]  /*0e30*/  LDS R6, [R2+0x2808] ;  /* 0x0028080002067984 */ /* 0x000fe80000000800 */
[----:B------:R-:W3:Y:S01]  /*0e40*/  LDS R7, [R2+0x280c] ;  /* 0x00280c0002077984 */ /* 0x000ee20000000800 */
[----:B------:R-:W-:-:S02]  /*0e50*/  IADD3 R0, R0, UR10, RZ ;  /* 0x0000000a00007c10 */ /* 0x000fc4000fffe0ff */
[----:B------:R-:W-:-:S03]  /*0e60*/  PLOP3.LUT P0, PT, PT, PT, UP0, 0x80, 0x0 ;  /* 0x000000000000781c */ /* 0x000fc60003f0f008 */
[----:B------:R-:W-:Y:S01]  /*0e70*/  IMAD.SHL.U32 R3, R0, 0x4, RZ ;  /* 0x0000000400037824 */ /* 0x000fe200078e00ff */
[----:B------:R-:W-:Y:S02]  /*0e80*/  PLOP3.LUT P1, PT, PT, PT, UP0, 0x80, 0x0 ;  /* 0x000000000000781c */ /* 0x000fe40003f2f008 */
[----:B------:R-:W-:Y:S02]  /*0e90*/  PLOP3.LUT P2, PT, PT, PT, UP0, 0x80, 0x0 ;  /* 0x000000000000781c */ /* 0x000fe40003f4f008 */
[----:B------:R-:W-:Y:S02]  /*0ea0*/  PLOP3.LUT P3, PT, PT, PT, UP0, 0x40, 0x0 ;  /* 0x000000000000781c */ /* 0x000fe40003f6e808 */
[----:B------:R-:W-:Y:S02]  /*0eb0*/  IADD3 R21, R3, 0x400, RZ ;  /* 0x0000040003157810 */ /* 0x000fe40007ffe0ff */
[----:B------:R-:W-:Y:S01]  /*0ec0*/  IADD3 R23, R3, 0x800, RZ ;  /* 0x0000080003177810 */ /* 0x000fe20007ffe0ff */
[----:B0-----:R-:W-:-:S04]  /*0ed0*/  IMAD.WIDE R18, R3, 0x4, R16 ;  /* 0x0000000403127825 */ /* 0x001fc800078e0210 */
[--C-:B------:R-:W-:Y:S01]  /*0ee0*/  IMAD.WIDE R20, R21, 0x4, R16.reuse ;  /* 0x0000000415147825 */ /* 0x100fe200078e0210 */
[----:B-1----:R0:W-:Y:S03]  /*0ef0*/  @!P0 STG.E.128 desc[UR8][R18.64], R12 ;  /* 0x0000000c12008986 */ /* 0x0021e6000c101d08 */
[----:B------:R-:W-:Y:S01]  /*0f00*/  IMAD.WIDE R22, R23, 0x4, R16 ;  /* 0x0000000417167825 */ /* 0x000fe200078e0210 */
[----:B--2---:R0:W-:Y:S04]  /*0f10*/  @!P1 STG.E.128 desc[UR8][R20.64], R8 ;  /* 0x0000000814009986 */ /* 0x0041e8000c101d08 */
[----:B---3--:R0:W-:Y:S02]  /*0f20*/  @!P2 STG.E.128 desc[UR8][R22.64], R4 ;  /* 0x000000041600a986 */ /* 0x0081e4000c101d08 */
[----:B0-----:R-:W-:Y:S05]  /*0f30*/  @!P3 EXIT ;  /* 0x000000000000b94d */ /* 0x001fea0003800000 */
[----:B0-----:R-:W-:Y:S01]  /*0f40*/  LDS R4, [R2+0x3c00] ;  /* 0x003c000002047984 */ /* 0x001fe20000000800 */
[----:B------:R-:W-:-:S03]  /*0f50*/  IADD3 R3, R3, 0xc00, RZ ;  /* 0x00000c0003037810 */ /* 0x000fc60007ffe0ff */
[----:B------:R-:W-:Y:S02]  /*0f60*/  LDS R5, [R2+0x3c04] ;  /* 0x003c040002057984 */ /* 0x000fe40000000800 */
[----:B------:R-:W-:Y:S02]  /*0f70*/  IMAD.WIDE R16, R3, 0x4, R16 ;  /* 0x0000000403107825 */ /* 0x000fe400078e0210 */
[----:B------:R-:W-:Y:S04]  /*0f80*/  LDS R6, [R2+0x3c08] ;  /* 0x003c080002067984 */ /* 0x000fe80000000800 */
[----:B------:R-:W0:Y:S04]  /*0f90*/  LDS R7, [R2+0x3c0c] ;  /* 0x003c0c0002077984 */ /* 0x000e280000000800 */
[----:B0-----:R-:W-:Y:S01]  /*0fa0*/  STG.E.128 desc[UR8][R16.64], R4 ;  /* 0x0000000410007986 */ /* 0x001fe2000c101d08 */
[----:B------:R-:W-:Y:S05]  /*0fb0*/  EXIT ;  /* 0x000000000000794d */ /* 0x000fea0003800000 */
.L_x_0:
[----:B------:R-:W-:-:S00]  /*0fc0*/  BRA `(.L_x_0) ;  /* 0xfffffffc00fc7947 */ /* 0x000fc0000383ffff */
[----:B------:R-:W-:-:S00]  /*0fd0*/  NOP ;  /* 0x0000000000007918 */ /* 0x000fc00000000000 */
        /* <DEDUP_REMOVED lines=10> */
.L_x_1:


//--------------------- .nv.global.init           --------------------------
	.section	.nv.global.init,"aw",@progbits
.nv.global.init:
	.type		_$_str,@object
	.size		_$_str,(_$_str_$_2 - _$_str)
_$_str:
        /*0000*/ 	.byte	0x5f, 0x5f, 0x43, 0x55, 0x44, 0x41, 0x5f, 0x46, 0x54, 0x5a, 0x00
	.type		_$_str_$_2,@object
	.size		_$_str_$_2,(.L_1 - _$_str_$_2)
_$_str_$_2:
        /*000b*/ 	.byte	0x5f, 0x5f, 0x43, 0x55, 0x44, 0x41, 0x5f, 0x50, 0x52, 0x45, 0x43, 0x5f, 0x53, 0x51, 0x52, 0x54
        /*001b*/ 	.byte	0x00
.L_1:


//--------------------- .nv.shared.triton_poi_fused__native_batch_norm_legit_no_training_relu_35 --------------------------
	.section	.nv.shared.triton_poi_fused__native_batch_norm_legit_no_training_relu_35,"aw",@nobits
	.sectionflags	@""
	.align	16
	.zero		1024


//--------------------- .nv.constant0.triton_poi_fused__native_batch_norm_legit_no_training_relu_35 --------------------------
	.section	.nv.constant0.triton_poi_fused__native_batch_norm_legit_no_training_relu_35,"a",@progbits
	.sectionflags	@""
	.align	4
.nv.constant0.triton_poi_fused__native_batch_norm_legit_no_training_relu_35:
	.zero		584
